	.headerflags	@"EF_CUDA_TEXMODE_UNIFIED EF_CUDA_64BIT_ADDRESS EF_CUDA_ACCELERATORS EF_CUDA_SM90 EF_CUDA_VIRTUAL_SM(EF_CUDA_SM90)"
	.elftype	@"ET_EXEC"


//--------------------- .nv.info                  --------------------------
	.section	.nv.info,"",@"SHT_CUDA_INFO"
	.align	4


	//----- nvinfo : EIATTR_REGCOUNT
	.align		4
        /*0000*/ 	.byte	0x04, 0x2f
        /*0002*/ 	.short	(.L_1 - .L_0)
	.align		4
.L_0:
        /*0004*/ 	.word	index@(triton_poi_fused_cat_3)
        /*0008*/ 	.word	0x0000000f


	//----- nvinfo : EIATTR_MIN_STACK_SIZE
	.align		4
.L_1:
        /*000c*/ 	.byte	0x04, 0x12
        /*000e*/ 	.short	(.L_3 - .L_2)
	.align		4
.L_2:
        /*0010*/ 	.word	index@(triton_poi_fused_cat_3)
        /*0014*/ 	.word	0x00000000


	//----- nvinfo : EIATTR_FRAME_SIZE
	.align		4
.L_3:
        /*0018*/ 	.byte	0x04, 0x11
        /*001a*/ 	.short	(.L_5 - .L_4)
	.align		4
.L_4:
        /*001c*/ 	.word	index@(triton_poi_fused_cat_3)
        /*0020*/ 	.word	0x00000000


	//----- nvinfo : EIATTR_MIN_STACK_SIZE
	.align		4
.L_5:
        /*0024*/ 	.byte	0x04, 0x12
        /*0026*/ 	.short	(.L_7 - .L_6)
	.align		4
.L_6:
        /*0028*/ 	.word	index@(triton_poi_fused_cat_3)
        /*002c*/ 	.word	0x00000000
.L_7:


//--------------------- .nv.info.triton_poi_fused_cat_3 --------------------------
	.section	.nv.info.triton_poi_fused_cat_3,"",@"SHT_CUDA_INFO"
	.sectionflags	@""
	.align	4


	//----- nvinfo : EIATTR_CUDA_API_VERSION
	.align		4
        /*0000*/ 	.byte	0x04, 0x37
        /*0002*/ 	.short	(.L_9 - .L_8)
.L_8:
        /*0004*/ 	.word	0x0000007c


	//----- nvinfo : EIATTR_KPARAM_INFO
	.align		4
.L_9:
        /*0008*/ 	.byte	0x04, 0x17
        /*000a*/ 	.short	(.L_11 - .L_10)
.L_10:
        /*000c*/ 	.word	0x00000000
        /*0010*/ 	.short	0x0004
        /*0012*/ 	.short	0x0020
        /*0014*/ 	.byte	0x00, 0xf0, 0x11, 0x00


	//----- nvinfo : EIATTR_KPARAM_INFO
	.align		4
.L_11:
        /*0018*/ 	.byte	0x04, 0x17
        /*001a*/ 	.short	(.L_13 - .L_12)
.L_12:
        /*001c*/ 	.word	0x00000000
        /*0020*/ 	.short	0x0003
        /*0022*/ 	.short	0x0018
        /*0024*/ 	.byte	0x00, 0xf4, 0x21, 0x00


	//----- nvinfo : EIATTR_KPARAM_INFO
	.align		4
.L_13:
        /*0028*/ 	.byte	0x04, 0x17
        /*002a*/ 	.short	(.L_15 - .L_14)
.L_14:
        /*002c*/ 	.word	0x00000000
        /*0030*/ 	.short	0x0002
        /*0032*/ 	.short	0x0010
        /*0034*/ 	.byte	0x00, 0xf4, 0x21, 0x00


	//----- nvinfo : EIATTR_KPARAM_INFO
	.align		4
.L_15:
        /*0038*/ 	.byte	0x04, 0x17
        /*003a*/ 	.short	(.L_17 - .L_16)
.L_16:
        /*003c*/ 	.word	0x00000000
        /*0040*/ 	.short	0x0001
        /*0042*/ 	.short	0x0008
        /*0044*/ 	.byte	0x00, 0xf4, 0x21, 0x00


	//----- nvinfo : EIATTR_KPARAM_INFO
	.align		4
.L_17:
        /*0048*/ 	.byte	0x04, 0x17
        /*004a*/ 	.short	(.L_19 - .L_18)
.L_18:
        /*004c*/ 	.word	0x00000000
        /*0050*/ 	.short	0x0000
        /*0052*/ 	.short	0x0000
        /*0054*/ 	.byte	0x00, 0xf4, 0x21, 0x00


	//----- nvinfo : EIATTR_SPARSE_MMA_MASK
	.align		4
.L_19:
        /*0058*/ 	.byte	0x03, 0x50
        /*005a*/ 	.short	0x0000


	//----- nvinfo : EIATTR_MAXREG_COUNT
	.align		4
        /*005c*/ 	.byte	0x03, 0x1b
        /*005e*/ 	.short	0x00ff


	//----- nvinfo : EIATTR_EXIT_INSTR_OFFSETS
	.align		4
        /*0060*/ 	.byte	0x04, 0x1c
        /*0062*/ 	.short	(.L_21 - .L_20)


	//   ....[0]....
.L_20:
        /*0064*/ 	.word	0x000003b0


	//   ....[1]....
        /*0068*/ 	.word	0x000003d0


	//----- nvinfo : EIATTR_REQNTID
	.align		4
.L_21:
        /*006c*/ 	.byte	0x04, 0x10
        /*006e*/ 	.short	(.L_23 - .L_22)
.L_22:
        /*0070*/ 	.word	0x00000080
        /*0074*/ 	.word	0x00000001
        /*0078*/ 	.word	0x00000001


	//----- nvinfo : EIATTR_CBANK_PARAM_SIZE
	.align		4
.L_23:
        /*007c*/ 	.byte	0x03, 0x19
        /*007e*/ 	.short	0x0024


	//----- nvinfo : EIATTR_PARAM_CBANK
	.align		4
        /*0080*/ 	.byte	0x04, 0x0a
        /*0082*/ 	.short	(.L_25 - .L_24)
	.align		4
.L_24:
        /*0084*/ 	.word	index@(.nv.constant0.triton_poi_fused_cat_3)
        /*0088*/ 	.short	0x0210
        /*008a*/ 	.short	0x0024


	//----- nvinfo : EIATTR_SW_WAR
	.align		4
.L_25:
        /*008c*/ 	.byte	0x04, 0x36
        /*008e*/ 	.short	(.L_27 - .L_26)
.L_26:
        /*0090*/ 	.word	0x00000008
.L_27:


//--------------------- .nv.callgraph             --------------------------
	.section	.nv.callgraph,"",@"SHT_CUDA_CALLGRAPH"
	.align	4
	.sectionentsize	8
	.align		4
        /*0000*/ 	.word	0x00000000
	.align		4
        /*0004*/ 	.word	0xffffffff
	.align		4
        /*0008*/ 	.word	0x00000000
	.align		4
        /*000c*/ 	.word	0xfffffffe
	.align		4
        /*0010*/ 	.word	0x00000000
	.align		4
        /*0014*/ 	.word	0xfffffffd
	.align		4
        /*0018*/ 	.word	0x00000000
	.align		4
        /*001c*/ 	.word	0xfffffffc


//--------------------- .text.triton_poi_fused_cat_3 --------------------------
	.section	.text.triton_poi_fused_cat_3,"ax",@progbits
	.align	128
        .global         triton_poi_fused_cat_3
        .type           triton_poi_fused_cat_3,@function
        .size           triton_poi_fused_cat_3,(.L_x_1 - triton_poi_fused_cat_3)
        .other          triton_poi_fused_cat_3,@"STO_CUDA_ENTRY STV_DEFAULT"
triton_poi_fused_cat_3:
.text.triton_poi_fused_cat_3:
[----:B------:R-:W0:Y:S02]  /*0000*/  LDC R1, c[0x0][0x28] ;  /* 0x00000a00ff017b82 */ /* 0x000e240000000800 */
[----:B------:R-:W1:Y:S01]  /*0010*/  S2R R0, SR_TID.X ;  /* 0x0000000000007919 */ /* 0x000e620000002100 */
[----:B------:R-:W-:Y:S01]  /*0020*/  ULDC.64 UR6, c[0x0][0x220] ;  /* 0x0000880000067ab9 */ /* 0x000fe20000000a00 */
[----:B------:R-:W-:Y:S01]  /*0030*/  ULDC.64 UR4, c[0x0][0x218] ;  /* 0x0000860000047ab9 */ /* 0x000fe20000000a00 */
[----:B------:R-:W-:Y:S01]  /*0040*/  IMAD.MOV.U32 R11, RZ, RZ, RZ ;  /* 0x000000ffff0b7224 */ /* 0x000fe200078e00ff */
[----:B------:R-:W2:Y:S01]  /*0050*/  S2R R3, SR_CTAID.X ;  /* 0x0000000000037919 */ /* 0x000ea20000002500 */
[----:B------:R-:W-:Y:S01]  /*0060*/  IMAD.MOV.U32 R12, RZ, RZ, RZ ;  /* 0x000000ffff0c7224 */ /* 0x000fe200078e00ff */
[----:B-1----:R-:W-:-:S05]  /*0070*/  LOP3.LUT R0, R0, 0x7f, RZ, 0xc0, !PT ;  /* 0x0000007f00007812 */ /* 0x002fca00078ec0ff */
[----:B--2---:R-:W-:-:S05]  /*0080*/  IMAD R0, R3, 0x80, R0 ;  /* 0x0000008003007824 */ /* 0x004fca00078e0200 */
[----:B------:R-:W-:-:S04]  /*0090*/  SHF.R.S32.HI R3, RZ, 0x1f, R0 ;  /* 0x0000001fff037819 */ /* 0x000fc80000011400 */
[CC--:B------:R-:W-:Y:S02]  /*00a0*/  LEA.HI R2, R3.reuse, R0.reuse, RZ, 0x4 ;  /* 0x0000000003027211 */ /* 0x0c0fe400078f20ff */
[----:B------:R-:W-:Y:S02]  /*00b0*/  LEA.HI R9, R3, R0, RZ, 0x7 ;  /* 0x0000000003097211 */ /* 0x000fe400078f38ff */
[----:B------:R-:W-:Y:S02]  /*00c0*/  SHF.R.S32.HI R4, RZ, 0x4, R2 ;  /* 0x00000004ff047819 */ /* 0x000fe40000011402 */
[----:B------:R-:W-:Y:S02]  /*00d0*/  LOP3.LUT R3, R2, 0xfffffff0, RZ, 0xc0, !PT ;  /* 0xfffffff002037812 */ /* 0x000fe400078ec0ff */
[----:B------:R-:W-:Y:S02]  /*00e0*/  LEA.HI R5, R4, R4, RZ, 0x3 ;  /* 0x0000000404057211 */ /* 0x000fe400078f18ff */
[----:B------:R-:W-:Y:S01]  /*00f0*/  SHF.R.S32.HI R10, RZ, 0x7, R9 ;  /* 0x00000007ff0a7819 */ /* 0x000fe20000011409 */
[----:B------:R-:W-:Y:S01]  /*0100*/  IMAD.IADD R3, R0, 0x1, -R3 ;  /* 0x0000000100037824 */ /* 0x000fe200078e0a03 */
[----:B------:R-:W-:-:S03]  /*0110*/  LOP3.LUT R5, R5, 0xfffffff8, RZ, 0xc0, !PT ;  /* 0xfffffff805057812 */ /* 0x000fc600078ec0ff */
[----:B------:R-:W-:Y:S02]  /*0120*/  IMAD R3, R10, 0x20, R3 ;  /* 0x000000200a037824 */ /* 0x000fe400078e0203 */
[----:B------:R-:W-:-:S03]  /*0130*/  IMAD.IADD R8, R4, 0x1, -R5 ;  /* 0x0000000104087824 */ /* 0x000fc600078e0a05 */
[----:B------:R-:W-:Y:S01]  /*0140*/  SHF.R.S32.HI R5, RZ, 0x1f, R3 ;  /* 0x0000001fff057819 */ /* 0x000fe20000011403 */
[C---:B------:R-:W-:Y:S01]  /*0150*/  IMAD.SHL.U32 R2, R8.reuse, 0x10, RZ ;  /* 0x0000001008027824 */ /* 0x040fe200078e00ff */
[C---:B------:R-:W-:Y:S02]  /*0160*/  LOP3.LUT R4, R8.reuse, 0xfffffffe, RZ, 0xc0, !PT ;  /* 0xfffffffe08047812 */ /* 0x040fe400078ec0ff */
[----:B------:R-:W-:Y:S02]  /*0170*/  ISETP.GT.AND P3, PT, R8, 0x5, PT ;  /* 0x000000050800780c */ /* 0x000fe40003f64270 */
[----:B------:R-:W-:Y:S02]  /*0180*/  IADD3 R3, P0, R2, R3, RZ ;  /* 0x0000000302037210 */ /* 0x000fe40007f1e0ff */
[----:B------:R-:W-:Y:S02]  /*0190*/  ISETP.LT.AND P5, PT, R0, 0x200, P3 ;  /* 0x000002000000780c */ /* 0x000fe40001fa1270 */
[----:B------:R-:W-:-:S02]  /*01a0*/  LEA.HI.X.SX32 R2, R2, R5, 0x1, P0 ;  /* 0x0000000502027211 */ /* 0x000fc400000f0eff */
[----:B------:R-:W-:Y:S01]  /*01b0*/  ISETP.NE.AND P0, PT, R4, 0x4, PT ;  /* 0x000000040400780c */ /* 0x000fe20003f05270 */
[C---:B------:R-:W-:Y:S01]  /*01c0*/  IMAD.SHL.U32 R4, R3.reuse, 0x4, RZ ;  /* 0x0000000403047824 */ /* 0x040fe200078e00ff */
[----:B------:R-:W-:Y:S02]  /*01d0*/  SHF.L.U64.HI R5, R3, 0x2, R2 ;  /* 0x0000000203057819 */ /* 0x000fe40000010202 */
[----:B------:R-:W-:Y:S01]  /*01e0*/  ISETP.LT.AND P4, PT, R0, 0x200, !P0 ;  /* 0x000002000000780c */ /* 0x000fe20004781270 */
[----:B------:R-:W1:Y:S01]  /*01f0*/  LDC.64 R2, c[0x0][0x210] ;  /* 0x00008400ff027b82 */ /* 0x000e620000000a00 */
[----:B------:R-:W-:Y:S02]  /*0200*/  IADD3 R6, P2, R4, UR6, RZ ;  /* 0x0000000604067c10 */ /* 0x000fe4000ff5e0ff */
[----:B------:R-:W-:Y:S02]  /*0210*/  IADD3 R4, P1, R4, UR4, RZ ;  /* 0x0000000404047c10 */ /* 0x000fe4000ff3e0ff */
[----:B------:R-:W-:-:S02]  /*0220*/  IADD3.X R7, R5, UR7, RZ, P2, !PT ;  /* 0x0000000705077c10 */ /* 0x000fc400097fe4ff */
[----:B------:R-:W-:Y:S01]  /*0230*/  IADD3.X R5, R5, UR5, RZ, P1, !PT ;  /* 0x0000000505057c10 */ /* 0x000fe20008ffe4ff */
[----:B------:R-:W-:Y:S02]  /*0240*/  ULDC.64 UR4, c[0x0][0x208] ;  /* 0x0000820000047ab9 */ /* 0x000fe40000000a00 */
[----:B------:R-:W2:Y:S04]  /*0250*/  @P5 LDG.E R12, desc[UR4][R6.64+-0x180] ;  /* 0xfffe8004060c5981 */ /* 0x000ea8000c1e1900 */
[----:B------:R3:W4:Y:S01]  /*0260*/  @P4 LDG.E R11, desc[UR4][R4.64+-0x100] ;  /* 0xffff0004040b4981 */ /* 0x000722000c1e1900 */
[----:B------:R-:W-:Y:S02]  /*0270*/  LOP3.LUT R9, R9, 0xffffff80, RZ, 0xc0, !PT ;  /* 0xffffff8009097812 */ /* 0x000fe400078ec0ff */
[----:B------:R-:W-:Y:S01]  /*0280*/  ISETP.GE.AND P1, PT, R8, 0x4, PT ;  /* 0x000000040800780c */ /* 0x000fe20003f26270 */
[----:B------:R-:W-:-:S02]  /*0290*/  IMAD.MOV.U32 R8, RZ, RZ, RZ ;  /* 0x000000ffff087224 */ /* 0x000fc400078e00ff */
[C---:B------:R-:W-:Y:S01]  /*02a0*/  IMAD.IADD R9, R0.reuse, 0x1, -R9 ;  /* 0x0000000100097824 */ /* 0x040fe200078e0a09 */
[----:B------:R-:W-:-:S03]  /*02b0*/  ISETP.LT.AND P2, PT, R0, 0x200, !P1 ;  /* 0x000002000000780c */ /* 0x000fc60004f41270 */
[----:B------:R-:W-:Y:S01]  /*02c0*/  IMAD R9, R10, 0x40, R9 ;  /* 0x000000400a097824 */ /* 0x000fe200078e0209 */
[----:B---3--:R-:W3:Y:S03]  /*02d0*/  LDC.64 R4, c[0x0][0x228] ;  /* 0x00008a00ff047b82 */ /* 0x008ee60000000a00 */
[----:B-1----:R-:W-:-:S06]  /*02e0*/  IMAD.WIDE R2, R9, 0x4, R2 ;  /* 0x0000000409027825 */ /* 0x002fcc00078e0202 */
[----:B------:R3:W5:Y:S02]  /*02f0*/  @P2 LDG.E R8, desc[UR4][R2.64] ;  /* 0x0000000402082981 */ /* 0x000764000c1e1900 */
[----:B---3--:R-:W-:Y:S01]  /*0300*/  IMAD.WIDE R2, R0, 0x4, R4 ;  /* 0x0000000400027825 */ /* 0x008fe200078e0204 */
[----:B--2---:R-:W-:Y:S02]  /*0310*/  SEL R12, R12, RZ, P5 ;  /* 0x000000ff0c0c7207 */ /* 0x004fe40002800000 */
[----:B----4-:R-:W-:Y:S02]  /*0320*/  SEL R11, R11, RZ, P4 ;  /* 0x000000ff0b0b7207 */ /* 0x010fe40002000000 */
[----:B------:R-:W-:Y:S02]  /*0330*/  FSETP.GT.AND P5, PT, R12, RZ, PT ;  /* 0x000000ff0c00720b */ /* 0x000fe40003fa4000 */
[----:B------:R-:W-:-:S11]  /*0340*/  FSETP.GT.AND P4, PT, R11, RZ, PT ;  /* 0x000000ff0b00720b */ /* 0x000fd60003f84000 */
[----:B------:R-:W-:Y:S02]  /*0350*/  @!P5 FMUL R12, R12, 0.10000000149011611938 ;  /* 0x3dcccccd0c0cd820 */ /* 0x000fe40000400000 */
[----:B------:R-:W-:Y:S01]  /*0360*/  @!P4 FMUL R11, R11, 0.10000000149011611938 ;  /* 0x3dcccccd0b0bc820 */ /* 0x000fe20000400000 */
[----:B------:R-:W-:Y:S02]  /*0370*/  ISETP.GE.AND P4, PT, R0, 0x200, PT ;  /* 0x000002000000780c */ /* 0x000fe40003f86270 */
[----:B------:R-:W-:Y:S02]  /*0380*/  @P0 FSEL R11, R12, RZ, P3 ;  /* 0x000000ff0c0b0208 */ /* 0x000fe40001800000 */
[----:B-----5:R-:W-:-:S04]  /*0390*/  SEL R8, R8, RZ, P2 ;  /* 0x000000ff08087207 */ /* 0x020fc80001000000 */
[----:B------:R-:W-:-:S05]  /*03a0*/  SEL R11, R8, R11, !P1 ;  /* 0x0000000b080b7207 */ /* 0x000fca0004800000 */
[----:B------:R-:W-:Y:S05]  /*03b0*/  @P4 EXIT ;  /* 0x000000000000494d */ /* 0x000fea0003800000 */
[----:B------:R-:W-:Y:S01]  /*03c0*/  STG.E desc[UR4][R2.64], R11 ;  /* 0x0000000b02007986 */ /* 0x000fe2000c101904 */
[----:B------:R-:W-:Y:S05]  /*03d0*/  EXIT ;  /* 0x000000000000794d */ /* 0x000fea0003800000 */
.L_x_0:
[----:B------:R-:W-:-:S00]  /*03e0*/  BRA `(.L_x_0) ;  /* 0xfffffffc00fc7947 */ /* 0x000fc0000383ffff */
[----:B------:R-:W-:-:S00]  /*03f0*/  NOP ;  /* 0x0000000000007918 */ /* 0x000fc00000000000 */
        /* <DEDUP_REMOVED lines=8> */
.L_x_1:


//--------------------- .nv.constant0.triton_poi_fused_cat_3 --------------------------
	.section	.nv.constant0.triton_poi_fused_cat_3,"a",@progbits
	.sectionflags	@""
	.align	4
.nv.constant0.triton_poi_fused_cat_3:
	.zero		564
